//
// Generated by NVIDIA NVVM Compiler
//
// Compiler Build ID: CL-36424714
// Cuda compilation tools, release 13.0, V13.0.88
// Based on NVVM 20.0.0
//

.version 9.0
.target sm_100
.address_size 64

	// .globl	_Z8matchingPiPjii

.visible .entry _Z8matchingPiPjii(
	.param .u64 .ptr .align 1 _Z8matchingPiPjii_param_0,
	.param .u64 .ptr .align 1 _Z8matchingPiPjii_param_1,
	.param .u32 _Z8matchingPiPjii_param_2,
	.param .u32 _Z8matchingPiPjii_param_3
)
{
	.local .align 4 .b8 	__local_depot0[12];
	.reg .b64 	%SP;
	.reg .b64 	%SPL;
	.reg .pred 	%p<28>;
	.reg .b32 	%r<116>;
	.reg .b64 	%rd<47>;

	mov.u64 	%SPL, __local_depot0;
	ld.param.u64 	%rd14, [_Z8matchingPiPjii_param_0];
	ld.param.u64 	%rd15, [_Z8matchingPiPjii_param_1];
	ld.param.u32 	%r35, [_Z8matchingPiPjii_param_2];
	ld.param.u32 	%r36, [_Z8matchingPiPjii_param_3];
	cvta.to.global.u64 	%rd1, %rd15;
	cvta.to.global.u64 	%rd2, %rd14;
	add.u64 	%rd3, %SPL, 0;
	mov.u32 	%r37, %tid.x;
	setp.ge.s32 	%p1, %r37, %r35;
	sub.s32 	%r115, 1, %r37;
	setp.ge.s32 	%p2, %r115, %r36;
	or.pred  	%p3, %p1, %p2;
	@%p3 bra 	$L__BB0_18;
	mul.lo.s32 	%r3, %r36, %r37;
	add.s32 	%r4, %r37, %r36;
	add.s32 	%r5, %r4, 3;
	and.b32  	%r38, %r4, 3;
	setp.eq.s32 	%p4, %r38, 1;
	@%p4 bra 	$L__BB0_7;
	neg.s32 	%r110, %r37;
	add.s32 	%r39, %r36, -1;
	mad.lo.s32 	%r109, %r37, %r39, 1;
	add.s64 	%rd4, %rd2, 4;
	mad.lo.s32 	%r40, %r36, %r37, %r36;
	add.s32 	%r108, %r40, 2;
	add.s32 	%r107, %r3, 1;
	and.b32  	%r41, %r5, 3;
	neg.s32 	%r106, %r41;
$L__BB0_3:
	.pragma "nounroll";
	add.s32 	%r110, %r110, 1;
	setp.lt.s32 	%p5, %r110, 1;
	@%p5 bra 	$L__BB0_5;
	mul.wide.s32 	%rd17, %r108, 4;
	add.s64 	%rd18, %rd4, %rd17;
	mul.wide.s32 	%rd19, %r107, 4;
	add.s64 	%rd20, %rd4, %rd19;
	ld.global.u32 	%r42, [%rd20+-4];
	st.local.u32 	[%rd3], %r42;
	ld.global.u32 	%r43, [%rd20];
	add.s32 	%r44, %r43, 2;
	st.local.u32 	[%rd3+4], %r44;
	ld.global.u32 	%r45, [%rd18+-4];
	add.s32 	%r46, %r45, 2;
	st.local.u32 	[%rd3+8], %r46;
	setp.lt.u32 	%p6, %r42, %r44;
	setp.lt.u32 	%p7, %r42, %r46;
	selp.b32 	%r47, 0, 2, %p7;
	setp.lt.u32 	%p8, %r44, %r46;
	selp.b32 	%r48, 1, 2, %p8;
	selp.b32 	%r49, %r47, %r48, %p6;
	mul.wide.u32 	%rd21, %r49, 4;
	add.s64 	%rd22, %rd3, %rd21;
	ld.local.u32 	%r50, [%rd22];
	ld.global.u32 	%r51, [%rd18];
	add.s32 	%r52, %r51, %r50;
	st.global.u32 	[%rd18], %r52;
	add.s32 	%r53, %r49, 1;
	mul.wide.s32 	%rd23, %r109, 4;
	add.s64 	%rd24, %rd1, %rd23;
	st.global.u32 	[%rd24], %r53;
$L__BB0_5:
	bar.sync 	0;
	add.s32 	%r109, %r109, 1;
	add.s32 	%r108, %r108, 1;
	add.s32 	%r107, %r107, 1;
	add.s32 	%r106, %r106, 1;
	setp.ne.s32 	%p9, %r106, 0;
	@%p9 bra 	$L__BB0_3;
	add.s32 	%r115, %r110, 1;
$L__BB0_7:
	add.s32 	%r54, %r4, -2;
	setp.lt.u32 	%p10, %r54, 3;
	@%p10 bra 	$L__BB0_18;
	add.s32 	%r55, %r36, 1;
	mad.lo.s32 	%r56, %r37, %r36, %r37;
	mul.wide.s32 	%rd25, %r55, 4;
	add.s64 	%rd5, %rd2, %rd25;
	add.s32 	%r114, %r115, %r56;
	cvt.s64.s32 	%rd6, %r3;
	add.s64 	%rd7, %rd2, 4;
	add.s32 	%r113, %r115, %r3;
	sub.s32 	%r112, %r115, %r36;
	add.s64 	%rd8, %rd2, 8;
	add.s32 	%r57, %r56, %r55;
	cvt.s64.s32 	%rd9, %r57;
	cvt.s64.s32 	%rd10, %r56;
$L__BB0_9:
	setp.lt.s32 	%p11, %r115, 1;
	@%p11 bra 	$L__BB0_11;
	mul.wide.s32 	%rd26, %r114, 4;
	add.s64 	%rd27, %rd5, %rd26;
	add.s64 	%rd28, %rd7, %rd26;
	ld.global.u32 	%r58, [%rd28+-4];
	st.local.u32 	[%rd3], %r58;
	ld.global.u32 	%r59, [%rd28];
	add.s32 	%r60, %r59, 2;
	st.local.u32 	[%rd3+4], %r60;
	ld.global.u32 	%r61, [%rd27];
	add.s32 	%r62, %r61, 2;
	st.local.u32 	[%rd3+8], %r62;
	setp.lt.u32 	%p12, %r58, %r60;
	setp.lt.u32 	%p13, %r58, %r62;
	selp.b32 	%r63, 0, 2, %p13;
	setp.lt.u32 	%p14, %r60, %r62;
	selp.b32 	%r64, 1, 2, %p14;
	selp.b32 	%r65, %r63, %r64, %p12;
	mul.wide.u32 	%rd29, %r65, 4;
	add.s64 	%rd30, %rd3, %rd29;
	ld.local.u32 	%r66, [%rd30];
	ld.global.u32 	%r67, [%rd27+4];
	add.s32 	%r68, %r67, %r66;
	st.global.u32 	[%rd27+4], %r68;
	add.s32 	%r69, %r65, 1;
	mul.wide.s32 	%rd31, %r113, 4;
	add.s64 	%rd32, %rd1, %rd31;
	st.global.u32 	[%rd32], %r69;
$L__BB0_11:
	cvt.s64.s32 	%rd33, %r115;
	add.s64 	%rd34, %rd6, %rd33;
	shl.b64 	%rd35, %rd34, 2;
	add.s64 	%rd36, %rd1, %rd35;
	add.s64 	%rd11, %rd36, 8;
	add.s64 	%rd37, %rd9, %rd33;
	shl.b64 	%rd38, %rd37, 2;
	add.s64 	%rd12, %rd8, %rd38;
	add.s64 	%rd39, %rd10, %rd33;
	shl.b64 	%rd40, %rd39, 2;
	add.s64 	%rd13, %rd8, %rd40;
	bar.sync 	0;
	setp.lt.s32 	%p15, %r115, 0;
	@%p15 bra 	$L__BB0_13;
	ld.global.u32 	%r70, [%rd13+-4];
	st.local.u32 	[%rd3], %r70;
	ld.global.u32 	%r71, [%rd13];
	add.s32 	%r72, %r71, 2;
	st.local.u32 	[%rd3+4], %r72;
	ld.global.u32 	%r73, [%rd12+-4];
	add.s32 	%r74, %r73, 2;
	st.local.u32 	[%rd3+8], %r74;
	setp.lt.u32 	%p16, %r70, %r72;
	setp.lt.u32 	%p17, %r70, %r74;
	selp.b32 	%r75, 0, 2, %p17;
	setp.lt.u32 	%p18, %r72, %r74;
	selp.b32 	%r76, 1, 2, %p18;
	selp.b32 	%r77, %r75, %r76, %p16;
	mul.wide.u32 	%rd41, %r77, 4;
	add.s64 	%rd42, %rd3, %rd41;
	ld.local.u32 	%r78, [%rd42];
	ld.global.u32 	%r79, [%rd12];
	add.s32 	%r80, %r79, %r78;
	st.global.u32 	[%rd12], %r80;
	add.s32 	%r81, %r77, 1;
	st.global.u32 	[%rd11+-4], %r81;
$L__BB0_13:
	bar.sync 	0;
	setp.lt.s32 	%p19, %r115, -1;
	@%p19 bra 	$L__BB0_15;
	ld.global.u32 	%r82, [%rd13];
	st.local.u32 	[%rd3], %r82;
	ld.global.u32 	%r83, [%rd13+4];
	add.s32 	%r84, %r83, 2;
	st.local.u32 	[%rd3+4], %r84;
	ld.global.u32 	%r85, [%rd12];
	add.s32 	%r86, %r85, 2;
	st.local.u32 	[%rd3+8], %r86;
	setp.lt.u32 	%p20, %r82, %r84;
	setp.lt.u32 	%p21, %r82, %r86;
	selp.b32 	%r87, 0, 2, %p21;
	setp.lt.u32 	%p22, %r84, %r86;
	selp.b32 	%r88, 1, 2, %p22;
	selp.b32 	%r89, %r87, %r88, %p20;
	mul.wide.u32 	%rd43, %r89, 4;
	add.s64 	%rd44, %rd3, %rd43;
	ld.local.u32 	%r90, [%rd44];
	ld.global.u32 	%r91, [%rd12+4];
	add.s32 	%r92, %r91, %r90;
	st.global.u32 	[%rd12+4], %r92;
	add.s32 	%r93, %r89, 1;
	st.global.u32 	[%rd11], %r93;
$L__BB0_15:
	bar.sync 	0;
	setp.lt.s32 	%p23, %r115, -2;
	@%p23 bra 	$L__BB0_17;
	ld.global.u32 	%r94, [%rd13+4];
	st.local.u32 	[%rd3], %r94;
	ld.global.u32 	%r95, [%rd13+8];
	add.s32 	%r96, %r95, 2;
	st.local.u32 	[%rd3+4], %r96;
	ld.global.u32 	%r97, [%rd12+4];
	add.s32 	%r98, %r97, 2;
	st.local.u32 	[%rd3+8], %r98;
	setp.lt.u32 	%p24, %r94, %r96;
	setp.lt.u32 	%p25, %r94, %r98;
	selp.b32 	%r99, 0, 2, %p25;
	setp.lt.u32 	%p26, %r96, %r98;
	selp.b32 	%r100, 1, 2, %p26;
	selp.b32 	%r101, %r99, %r100, %p24;
	mul.wide.u32 	%rd45, %r101, 4;
	add.s64 	%rd46, %rd3, %rd45;
	ld.local.u32 	%r102, [%rd46];
	ld.global.u32 	%r103, [%rd12+8];
	add.s32 	%r104, %r103, %r102;
	st.global.u32 	[%rd12+8], %r104;
	add.s32 	%r105, %r101, 1;
	st.global.u32 	[%rd11+4], %r105;
$L__BB0_17:
	bar.sync 	0;
	add.s32 	%r115, %r115, 4;
	add.s32 	%r114, %r114, 4;
	add.s32 	%r113, %r113, 4;
	add.s32 	%r112, %r112, 4;
	setp.ne.s32 	%p27, %r112, 0;
	@%p27 bra 	$L__BB0_9;
$L__BB0_18:
	ret;

}


// ===== COMPILED SASS (sm_100) =====

	.target	sm_100

	.elftype	@"ET_EXEC"


//--------------------- .note.nv.tkinfo           --------------------------
	.section	.note.nv.tkinfo,"",@"SHT_NOTE"
	.sectionflags	@"SHF_NOTE_NV_TKINFO"
	.tkinfo
        /*0018*/ 	.word	0x00000002
        /*0030*/ 	.string	""
        /*0030*/ 	.string	"ptxas"
        /*0030*/ 	.string	"Cuda compilation tools, release 13.0, V13.0.88"
        /*0030*/ 	.string	"Build cuda_13.0.r13.0/compiler.36424714_0"
        /*0030*/ 	.string	"-arch sm_100 -m 64 "



//--------------------- .note.nv.cuinfo           --------------------------
	.section	.note.nv.cuinfo,"",@"SHT_NOTE"
	.sectionflags	@"SHF_NOTE_NV_CUINFO"
        /*0018*/ 	.short	0x0002
        /*001a*/ 	.short	0x0064
        /*001c*/ 	.short	0x0082
	.zero		2


//--------------------- .nv.info                  --------------------------
	.section	.nv.info,"",@"SHT_CUDA_INFO"
	.align	4


	//----- nvinfo : EIATTR_REGCOUNT
	.align		4
        /*0000*/ 	.byte	0x04, 0x2f
        /*0002*/ 	.short	(.L_1 - .L_0)
	.align		4
.L_0:
        /*0004*/ 	.word	index@(_Z8matchingPiPjii)
        /*0008*/ 	.word	0x0000001e


	//----- nvinfo : EIATTR_FRAME_SIZE
	.align		4
.L_1:
        /*000c*/ 	.byte	0x04, 0x11
        /*000e*/ 	.short	(.L_3 - .L_2)
	.align		4
.L_2:
        /*0010*/ 	.word	index@(_Z8matchingPiPjii)
        /*0014*/ 	.word	0x00000000


	//----- nvinfo : EIATTR_MIN_STACK_SIZE
	.align		4
.L_3:
        /*0018*/ 	.byte	0x04, 0x12
        /*001a*/ 	.short	(.L_5 - .L_4)
	.align		4
.L_4:
        /*001c*/ 	.word	index@(_Z8matchingPiPjii)
        /*0020*/ 	.word	0x00000000
.L_5:


//--------------------- .nv.compat                --------------------------
	.section	.nv.compat,"",@"SHT_CUDA_COMPAT_INFO"
	.align	4
        /*0000*/ 	.byte	0x02, 0x09, 0x00, 0x00, 0x02, 0x02, 0x01, 0x00, 0x02, 0x05, 0x05, 0x00, 0x03, 0x07, 0x01, 0x01
        /*0010*/ 	.byte	0x02, 0x03, 0x00, 0x00, 0x02, 0x06, 0x01, 0x00, 0x04, 0x0b, 0x08, 0x00, 0x09, 0x00, 0x00, 0x00
        /*0020*/ 	.byte	0x00, 0x00, 0x00, 0x00


//--------------------- .nv.info._Z8matchingPiPjii --------------------------
	.section	.nv.info._Z8matchingPiPjii,"",@"SHT_CUDA_INFO"
	.sectionflags	@""
	.align	4


	//----- nvinfo : EIATTR_CUDA_API_VERSION
	.align		4
        /*0000*/ 	.byte	0x04, 0x37
        /*0002*/ 	.short	(.L_7 - .L_6)
.L_6:
        /*0004*/ 	.word	0x00000082


	//----- nvinfo : EIATTR_KPARAM_INFO
	.align		4
.L_7:
        /*0008*/ 	.byte	0x04, 0x17
        /*000a*/ 	.short	(.L_9 - .L_8)
.L_8:
        /*000c*/ 	.word	0x00000000
        /*0010*/ 	.short	0x0003
        /*0012*/ 	.short	0x0014
        /*0014*/ 	.byte	0x00, 0xf0, 0x11, 0x00


	//----- nvinfo : EIATTR_KPARAM_INFO
	.align		4
.L_9:
        /*0018*/ 	.byte	0x04, 0x17
        /*001a*/ 	.short	(.L_11 - .L_10)
.L_10:
        /*001c*/ 	.word	0x00000000
        /*0020*/ 	.short	0x0002
        /*0022*/ 	.short	0x0010
        /*0024*/ 	.byte	0x00, 0xf0, 0x11, 0x00


	//----- nvinfo : EIATTR_KPARAM_INFO
	.align		4
.L_11:
        /*0028*/ 	.byte	0x04, 0x17
        /*002a*/ 	.short	(.L_13 - .L_12)
.L_12:
        /*002c*/ 	.word	0x00000000
        /*0030*/ 	.short	0x0001
        /*0032*/ 	.short	0x0008
        /*0034*/ 	.byte	0x00, 0xf5, 0x21, 0x00


	//----- nvinfo : EIATTR_KPARAM_INFO
	.align		4
.L_13:
        /*0038*/ 	.byte	0x04, 0x17
        /*003a*/ 	.short	(.L_15 - .L_14)
.L_14:
        /*003c*/ 	.word	0x00000000
        /*0040*/ 	.short	0x0000
        /*0042*/ 	.short	0x0000
        /*0044*/ 	.byte	0x00, 0xf5, 0x21, 0x00


	//----- nvinfo : EIATTR_SPARSE_MMA_MASK
	.align		4
.L_15:
        /*0048*/ 	.byte	0x03, 0x50
        /*004a*/ 	.short	0x0000


	//----- nvinfo : EIATTR_MAXREG_COUNT
	.align		4
        /*004c*/ 	.byte	0x03, 0x1b
        /*004e*/ 	.short	0x00ff


	//----- nvinfo : EIATTR_NUM_BARRIERS
	.align		4
        /*0050*/ 	.byte	0x02, 0x4c
        /*0052*/ 	.byte	0x01
	.zero		1


	//----- nvinfo : EIATTR_MERCURY_ISA_VERSION
	.align		4
        /*0054*/ 	.byte	0x03, 0x5f
        /*0056*/ 	.short	0x0101


	//----- nvinfo : EIATTR_VRC_CTA_INIT_COUNT
	.align		4
        /*0058*/ 	.byte	0x02, 0x4a
	.zero		1
	.zero		1


	//----- nvinfo : EIATTR_EXIT_INSTR_OFFSETS
	.align		4
        /*005c*/ 	.byte	0x04, 0x1c
        /*005e*/ 	.short	(.L_17 - .L_16)


	//   ....[0]....
.L_16:
        /*0060*/ 	.word	0x00000060


	//   ....[1]....
        /*0064*/ 	.word	0x00000470


	//   ....[2]....
        /*0068*/ 	.word	0x00000da0


	//----- nvinfo : EIATTR_CRS_STACK_SIZE
	.align		4
.L_17:
        /*006c*/ 	.byte	0x04, 0x1e
        /*006e*/ 	.short	(.L_19 - .L_18)
.L_18:
        /*0070*/ 	.word	0x00000000


	//----- nvinfo : EIATTR_CBANK_PARAM_SIZE
	.align		4
.L_19:
        /*0074*/ 	.byte	0x03, 0x19
        /*0076*/ 	.short	0x0018


	//----- nvinfo : EIATTR_PARAM_CBANK
	.align		4
        /*0078*/ 	.byte	0x04, 0x0a
        /*007a*/ 	.short	(.L_21 - .L_20)
	.align		4
.L_20:
        /*007c*/ 	.word	index@(.nv.constant0._Z8matchingPiPjii)
        /*0080*/ 	.short	0x0380
        /*0082*/ 	.short	0x0018


	//----- nvinfo : EIATTR_SW_WAR
	.align		4
.L_21:
        /*0084*/ 	.byte	0x04, 0x36
        /*0086*/ 	.short	(.L_23 - .L_22)
.L_22:
        /*0088*/ 	.word	0x00000008
.L_23:


//--------------------- .nv.callgraph             --------------------------
	.section	.nv.callgraph,"",@"SHT_CUDA_CALLGRAPH"
	.align	4
	.sectionentsize	8
	.align		4
        /*0000*/ 	.word	0x00000000
	.align		4
        /*0004*/ 	.word	0xffffffff
	.align		4
        /*0008*/ 	.word	0x00000000
	.align		4
        /*000c*/ 	.word	0xfffffffe
	.align		4
        /*0010*/ 	.word	0x00000000
	.align		4
        /*0014*/ 	.word	0xfffffffd
	.align		4
        /*0018*/ 	.word	0x00000000
	.align		4
        /*001c*/ 	.word	0xfffffffc


//--------------------- .text._Z8matchingPiPjii   --------------------------
	.section	.text._Z8matchingPiPjii,"ax",@progbits
	.align	128
        .global         _Z8matchingPiPjii
        .type           _Z8matchingPiPjii,@function
        .size           _Z8matchingPiPjii,(.L_x_13 - _Z8matchingPiPjii)
        .other          _Z8matchingPiPjii,@"STO_CUDA_ENTRY STV_DEFAULT"
_Z8matchingPiPjii:
.text._Z8matchingPiPjii:
[----:B------:R-:W-:Y:S01]  /*0000*/  LDC R1, c[0x0][0x37c] ;  /* 0x0000df00ff017b82 */ /* 0x000fe20000000800 */
[----:B------:R-:W0:Y:S07]  /*0010*/  S2R R16, SR_TID.X ;  /* 0x0000000000107919 */ /* 0x000e2e0000002100 */
[----:B------:R-:W1:Y:S01]  /*0020*/  LDC.64 R12, c[0x0][0x390] ;  /* 0x0000e400ff0c7b82 */ /* 0x000e620000000a00 */
[----:B0-----:R-:W-:-:S04]  /*0030*/  IADD3 R15, PT, PT, -R16, 0x1, RZ ;  /* 0x00000001100f7810 */ /* 0x001fc80007ffe1ff */
[----:B-1----:R-:W-:-:S04]  /*0040*/  ISETP.GE.AND P0, PT, R15, R13, PT ;  /* 0x0000000d0f00720c */ /* 0x002fc80003f06270 */
[----:B------:R-:W-:-:S13]  /*0050*/  ISETP.GE.OR P0, PT, R16, R12, P0 ;  /* 0x0000000c1000720c */ /* 0x000fda0000706670 */
[----:B------:R-:W-:Y:S05]  /*0060*/  @P0 EXIT ;  /* 0x000000000000094d */ /* 0x000fea0003800000 */
[----:B------:R-:W-:Y:S01]  /*0070*/  IMAD.IADD R8, R16, 0x1, R13 ;  /* 0x0000000110087824 */ /* 0x000fe200078e020d */
[----:B------:R-:W0:Y:S04]  /*0080*/  LDCU.64 UR8, c[0x0][0x358] ;  /* 0x00006b00ff0877ac */ /* 0x000e280008000a00 */
[----:B------:R-:W-:Y:S01]  /*0090*/  LOP3.LUT R0, R8, 0x3, RZ, 0xc0, !PT ;  /* 0x0000000308007812 */ /* 0x000fe200078ec0ff */
[----:B------:R-:W1:Y:S03]  /*00a0*/  LDCU.64 UR10, c[0x0][0x388] ;  /* 0x00007100ff0a77ac */ /* 0x000e660008000a00 */
[----:B------:R-:W-:Y:S01]  /*00b0*/  ISETP.NE.AND P0, PT, R0, 0x1, PT ;  /* 0x000000010000780c */ /* 0x000fe20003f05270 */
[----:B------:R-:W-:-:S12]  /*00c0*/  IMAD R0, R16, R13, RZ ;  /* 0x0000000d10007224 */ /* 0x000fd800078e02ff */
[----:B0-----:R-:W-:Y:S05]  /*00d0*/  @!P0 BRA `(.L_x_0) ;  /* 0x0000000000dc8947 */ /* 0x001fea0003800000 */
[----:B------:R-:W0:Y:S01]  /*00e0*/  LDCU.64 UR6, c[0x0][0x380] ;  /* 0x00007000ff0677ac */ /* 0x000e220008000a00 */
[----:B------:R-:W2:Y:S01]  /*00f0*/  LDC.64 R2, c[0x0][0x388] ;  /* 0x0000e200ff027b82 */ /* 0x000ea20000000a00 */
[----:B------:R-:W-:Y:S01]  /*0100*/  VIADD R4, R8, 0x3 ;  /* 0x0000000308047836 */ /* 0x000fe20000000000 */
[----:B------:R-:W-:Y:S01]  /*0110*/  UMOV UR4, 0x4 ;  /* 0x0000000400047882 */ /* 0x000fe20000000000 */
[----:B------:R-:W-:Y:S01]  /*0120*/  UMOV UR5, 0x0 ;  /* 0x0000000000057882 */ /* 0x000fe20000000000 */
[----:B------:R-:W-:Y:S02]  /*0130*/  VIADD R11, R13, 0xffffffff ;  /* 0xffffffff0d0b7836 */ /* 0x000fe40000000000 */
[----:B------:R-:W-:Y:S01]  /*0140*/  LOP3.LUT R4, R4, 0x3, RZ, 0xc0, !PT ;  /* 0x0000000304047812 */ /* 0x000fe200078ec0ff */
[----:B------:R-:W-:Y:S02]  /*0150*/  IMAD R13, R16, R13, R13 ;  /* 0x0000000d100d7224 */ /* 0x000fe400078e020d */
[----:B------:R-:W-:-:S02]  /*0160*/  VIADD R9, R0, 0x1 ;  /* 0x0000000100097836 */ /* 0x000fc40000000000 */
[----:B------:R-:W-:Y:S02]  /*0170*/  IMAD.MOV R10, RZ, RZ, -R4 ;  /* 0x000000ffff0a7224 */ /* 0x000fe400078e0a04 */
[----:B------:R-:W-:Y:S02]  /*0180*/  IMAD.MOV R15, RZ, RZ, -R16 ;  /* 0x000000ffff0f7224 */ /* 0x000fe400078e0a10 */
[----:B------:R-:W-:Y:S01]  /*0190*/  IMAD R11, R11, R16, 0x1 ;  /* 0x000000010b0b7424 */ /* 0x000fe200078e0210 */
[----:B0-----:R-:W-:Y:S01]  /*01a0*/  UIMAD.WIDE.U32 UR4, UR6, 0x1, UR4 ;  /* 0x00000001060478a5 */ /* 0x001fe2000f8e0004 */
[----:B------:R-:W-:-:S03]  /*01b0*/  VIADD R13, R13, 0x2 ;  /* 0x000000020d0d7836 */ /* 0x000fc60000000000 */
[----:B------:R-:W-:Y:S02]  /*01c0*/  UIADD3 UR6, UPT, UPT, UR5, UR7, URZ ;  /* 0x0000000705067290 */ /* 0x000fe4000fffe0ff */
[----:B------:R-:W-:Y:S02]  /*01d0*/  IMAD.U32 R5, RZ, RZ, UR5 ;  /* 0x00000005ff057e24 */ /* 0x000fe4000f8e00ff */
[----:B------:R-:W-:Y:S02]  /*01e0*/  IMAD.U32 R4, RZ, RZ, UR4 ;  /* 0x00000004ff047e24 */ /* 0x000fe4000f8e00ff */
[----:B------:R-:W-:-:S07]  /*01f0*/  IMAD.U32 R5, RZ, RZ, UR6 ;  /* 0x00000006ff057e24 */ /* 0x000fce000f8e00ff */
.L_x_2:
[----:B------:R-:W-:-:S05]  /*0200*/  VIADD R15, R15, 0x1 ;  /* 0x000000010f0f7836 */ /* 0x000fca0000000000 */
[----:B------:R-:W-:-:S13]  /*0210*/  ISETP.GE.AND P0, PT, R15, 0x1, PT ;  /* 0x000000010f00780c */ /* 0x000fda0003f06270 */
[----:B0-----:R-:W-:Y:S05]  /*0220*/  @!P0 BRA `(.L_x_1) ;  /* 0x0000000000648947 */ /* 0x001fea0003800000 */
[----:B------:R-:W-:-:S04]  /*0230*/  IMAD.WIDE R18, R9, 0x4, R4 ;  /* 0x0000000409127825 */ /* 0x000fc800078e0204 */
[----:B------:R-:W-:Y:S01]  /*0240*/  IMAD.WIDE R6, R13, 0x4, R4 ;  /* 0x000000040d067825 */ /* 0x000fe200078e0204 */
[----:B------:R-:W3:Y:S04]  /*0250*/  LDG.E R14, desc[UR8][R18.64] ;  /* 0x00000008120e7981 */ /* 0x000ee8000c1e1900 */
[----:B------:R-:W4:Y:S04]  /*0260*/  LDG.E R12, desc[UR8][R18.64+-0x4] ;  /* 0xfffffc08120c7981 */ /* 0x000f28000c1e1900 */
[----:B------:R-:W5:Y:S04]  /*0270*/  LDG.E R20, desc[UR8][R6.64+-0x4] ;  /* 0xfffffc0806147981 */ /* 0x000f68000c1e1900 */
[----:B------:R-:W2:Y:S01]  /*0280*/  LDG.E R21, desc[UR8][R6.64] ;  /* 0x0000000806157981 */ /* 0x000ea2000c1e1900 */
[----:B------:R-:W-:Y:S01]  /*0290*/  IMAD.MOV.U32 R22, RZ, RZ, 0x1 ;  /* 0x00000001ff167424 */ /* 0x000fe200078e00ff */
[----:B---3--:R-:W-:-:S04]  /*02a0*/  IADD3 R17, PT, PT, R14, 0x2, RZ ;  /* 0x000000020e117810 */ /* 0x008fc80007ffe0ff */
[----:B----4-:R-:W-:Y:S01]  /*02b0*/  ISETP.GE.U32.AND P0, PT, R12, R17, PT ;  /* 0x000000110c00720c */ /* 0x010fe20003f06070 */
[----:B-----5:R-:W-:-:S05]  /*02c0*/  VIADD R20, R20, 0x2 ;  /* 0x0000000214147836 */ /* 0x020fca0000000000 */
[-C--:B------:R-:W-:Y:S02]  /*02d0*/  ISETP.GE.U32.AND P1, PT, R12, R20.reuse, PT ;  /* 0x000000140c00720c */ /* 0x080fe40003f26070 */
[----:B------:R-:W-:Y:S02]  /*02e0*/  ISETP.GE.U32.AND P2, PT, R17, R20, PT ;  /* 0x000000141100720c */ /* 0x000fe40003f46070 */
[----:B------:R-:W-:-:S03]  /*02f0*/  SEL R14, RZ, 0x2, !P1 ;  /* 0x00000002ff0e7807 */ /* 0x000fc60004800000 */
[----:B------:R-:W-:-:S05]  /*0300*/  @P0 SEL R14, R22, 0x2, !P2 ;  /* 0x00000002160e0807 */ /* 0x000fca0005000000 */
[----:B------:R-:W-:-:S05]  /*0310*/  IMAD.SHL.U32 R18, R14, 0x4, RZ ;  /* 0x000000040e127824 */ /* 0x000fca00078e00ff */
[C---:B------:R-:W-:Y:S02]  /*0320*/  ISETP.EQ.AND P1, PT, R18.reuse, 0x4, PT ;  /* 0x000000041200780c */ /* 0x040fe40003f22270 */
[C---:B------:R-:W-:Y:S02]  /*0330*/  ISETP.EQ.AND P2, PT, R18.reuse, 0x8, PT ;  /* 0x000000081200780c */ /* 0x040fe40003f42270 */
[----:B------:R-:W-:Y:S01]  /*0340*/  ISETP.EQ.AND P0, PT, R18, RZ, PT ;  /* 0x000000ff1200720c */ /* 0x000fe20003f02270 */
[----:B--2---:R-:W-:-:S08]  /*0350*/  IMAD.WIDE R18, R11, 0x4, R2 ;  /* 0x000000040b127825 */ /* 0x004fd000078e0202 */
[----:B------:R-:W-:Y:S02]  /*0360*/  @P1 IMAD.MOV.U32 R12, RZ, RZ, R17 ;  /* 0x000000ffff0c1224 */ /* 0x000fe400078e0011 */
[----:B------:R-:W-:Y:S02]  /*0370*/  @P2 IMAD.MOV.U32 R12, RZ, RZ, R20 ;  /* 0x000000ffff0c2224 */ /* 0x000fe400078e0014 */
[----:B------:R-:W-:Y:S02]  /*0380*/  VIADD R17, R14, 0x1 ;  /* 0x000000010e117836 */ /* 0x000fe40000000000 */
[----:B------:R-:W-:-:S05]  /*0390*/  IMAD.IADD R21, R21, 0x1, R12 ;  /* 0x0000000115157824 */ /* 0x000fca00078e020c */
[----:B------:R0:W-:Y:S04]  /*03a0*/  STG.E desc[UR8][R6.64], R21 ;  /* 0x0000001506007986 */ /* 0x0001e8000c101908 */
[----:B------:R0:W-:Y:S02]  /*03b0*/  STG.E desc[UR8][R18.64], R17 ;  /* 0x0000001112007986 */ /* 0x0001e4000c101908 */
.L_x_1:
[----:B------:R-:W-:Y:S01]  /*03c0*/  VIADD R10, R10, 0x1 ;  /* 0x000000010a0a7836 */ /* 0x000fe20000000000 */
[----:B------:R-:W-:Y:S05]  /*03d0*/  WARPSYNC.ALL ;  /* 0x0000000000007948 */ /* 0x000fea0003800000 */
[----:B------:R-:W-:Y:S01]  /*03e0*/  BAR.SYNC.DEFER_BLOCKING 0x0 ;  /* 0x0000000000007b1d */ /* 0x000fe20000010000 */
[----:B------:R-:W-:Y:S01]  /*03f0*/  ISETP.NE.AND P0, PT, R10, RZ, PT ;  /* 0x000000ff0a00720c */ /* 0x000fe20003f05270 */
[----:B------:R-:W-:Y:S01]  /*0400*/  VIADD R11, R11, 0x1 ;  /* 0x000000010b0b7836 */ /* 0x000fe20000000000 */
[----:B------:R-:W-:Y:S01]  /*0410*/  IADD3 R13, PT, PT, R13, 0x1, RZ ;  /* 0x000000010d0d7810 */ /* 0x000fe20007ffe0ff */
[----:B------:R-:W-:-:S10]  /*0420*/  VIADD R9, R9, 0x1 ;  /* 0x0000000109097836 */ /* 0x000fd40000000000 */
[----:B------:R-:W-:Y:S05]  /*0430*/  @P0 BRA `(.L_x_2) ;  /* 0xfffffffc00700947 */ /* 0x000fea000383ffff */
[----:B------:R-:W-:-:S07]  /*0440*/  VIADD R15, R15, 0x1 ;  /* 0x000000010f0f7836 */ /* 0x000fce0000000000 */
.L_x_0:
[----:B------:R-:W-:-:S05]  /*0450*/  VIADD R8, R8, 0xfffffffe ;  /* 0xfffffffe08087836 */ /* 0x000fca0000000000 */
[----:B------:R-:W-:-:S13]  /*0460*/  ISETP.GE.U32.AND P0, PT, R8, 0x3, PT ;  /* 0x000000030800780c */ /* 0x000fda0003f06070 */
[----:B-1----:R-:W-:Y:S05]  /*0470*/  @!P0 EXIT ;  /* 0x000000000000894d */ /* 0x002fea0003800000 */
[----:B------:R-:W1:Y:S01]  /*0480*/  LDC.64 R10, c[0x0][0x380] ;  /* 0x0000e000ff0a7b82 */ /* 0x000e620000000a00 */
[----:B0-----:R-:W-:-:S07]  /*0490*/  IMAD.IADD R19, R15, 0x1, R0 ;  /* 0x000000010f137824 */ /* 0x001fce00078e0200 */
[----:B------:R-:W0:Y:S08]  /*04a0*/  LDC R18, c[0x0][0x394] ;  /* 0x0000e500ff127b82 */ /* 0x000e300000000800 */
[----:B--2---:R-:W2:Y:S08]  /*04b0*/  LDC.64 R2, c[0x0][0x380] ;  /* 0x0000e000ff027b82 */ /* 0x004eb00000000a00 */
[----:B------:R-:W3:Y:S01]  /*04c0*/  LDC.64 R6, c[0x0][0x388] ;  /* 0x0000e200ff067b82 */ /* 0x000ee20000000a00 */
[----:B-1----:R-:W-:-:S02]  /*04d0*/  IADD3 R4, P0, PT, R10, 0x4, RZ ;  /* 0x000000040a047810 */ /* 0x002fc40007f1e0ff */
[----:B------:R-:W-:-:S03]  /*04e0*/  IADD3 R14, P1, PT, R10, 0x8, RZ ;  /* 0x000000080a0e7810 */ /* 0x000fc60007f3e0ff */
[--C-:B------:R-:W-:Y:S02]  /*04f0*/  IMAD.X R5, RZ, RZ, R11.reuse, P0 ;  /* 0x000000ffff057224 */ /* 0x100fe400000e060b */
[----:B0-----:R-:W-:Y:S02]  /*0500*/  IMAD R16, R16, R18, R16 ;  /* 0x0000001210107224 */ /* 0x001fe400078e0210 */
[----:B------:R-:W-:Y:S02]  /*0510*/  VIADD R9, R18, 0x1 ;  /* 0x0000000112097836 */ /* 0x000fe40000000000 */
[----:B------:R-:W-:Y:S01]  /*0520*/  IMAD.X R17, RZ, RZ, R11, P1 ;  /* 0x000000ffff117224 */ /* 0x000fe200008e060b */
[C---:B------:R-:W-:Y:S01]  /*0530*/  IADD3 R21, PT, PT, R15.reuse, R16, RZ ;  /* 0x000000100f157210 */ /* 0x040fe20007ffe0ff */
[----:B------:R-:W-:Y:S02]  /*0540*/  IMAD.IADD R18, R15, 0x1, -R18 ;  /* 0x000000010f127824 */ /* 0x000fe400078e0a12 */
[----:B--2---:R-:W-:-:S04]  /*0550*/  IMAD.WIDE R2, R9, 0x4, R2 ;  /* 0x0000000409027825 */ /* 0x004fc800078e0202 */
[----:B------:R-:W-:-:S07]  /*0560*/  IMAD.IADD R20, R9, 0x1, R16 ;  /* 0x0000000109147824 */ /* 0x000fce00078e0210 */
.L_x_11:
[----:B------:R-:W-:Y:S01]  /*0570*/  ISETP.GE.AND P0, PT, R15, 0x1, PT ;  /* 0x000000010f00780c */ /* 0x000fe20003f06270 */
[----:B------:R-:W-:-:S12]  /*0580*/  BSSY.RECONVERGENT B0, `(.L_x_3) ;  /* 0x000001b000007945 */ /* 0x000fd80003800200 */
[----:B012---:R-:W-:Y:S05]  /*0590*/  @!P0 BRA `(.L_x_4) ;  /* 0x0000000000648947 */ /* 0x007fea0003800000 */
[----:B------:R-:W-:-:S04]  /*05a0*/  IMAD.WIDE R10, R21, 0x4, R4 ;  /* 0x00000004150a7825 */ /* 0x000fc800078e0204 */
[----:B------:R-:W-:Y:S01]  /*05b0*/  IMAD.WIDE R8, R21, 0x4, R2 ;  /* 0x0000000415087825 */ /* 0x000fe200078e0202 */
[----:B------:R-:W2:Y:S04]  /*05c0*/  LDG.E R13, desc[UR8][R10.64] ;  /* 0x000000080a0d7981 */ /* 0x000ea8000c1e1900 */
[----:B------:R-:W4:Y:S04]  /*05d0*/  LDG.E R12, desc[UR8][R10.64+-0x4] ;  /* 0xfffffc080a0c7981 */ /* 0x000f28000c1e1900 */
[----:B------:R-:W5:Y:S04]  /*05e0*/  LDG.E R22, desc[UR8][R8.64] ;  /* 0x0000000808167981 */ /* 0x000f68000c1e1900 */
[----:B------:R-:W3:Y:S01]  /*05f0*/  LDG.E R25, desc[UR8][R8.64+0x4] ;  /* 0x0000040808197981 */ /* 0x000ee2000c1e1900 */
[----:B------:R-:W-:-:S02]  /*0600*/  IMAD.MOV.U32 R24, RZ, RZ, 0x1 ;  /* 0x00000001ff187424 */ /* 0x000fc400078e00ff */
[----:B--2---:R-:W-:-:S05]  /*0610*/  VIADD R13, R13, 0x2 ;  /* 0x000000020d0d7836 */ /* 0x004fca0000000000 */
[----:B----4-:R-:W-:Y:S01]  /*0620*/  ISETP.GE.U32.AND P0, PT, R12, R13, PT ;  /* 0x0000000d0c00720c */ /* 0x010fe20003f06070 */
[----:B-----5:R-:W-:-:S05]  /*0630*/  VIADD R22, R22, 0x2 ;  /* 0x0000000216167836 */ /* 0x020fca0000000000 */
[-C--:B------:R-:W-:Y:S02]  /*0640*/  ISETP.GE.U32.AND P1, PT, R12, R22.reuse, PT ;  /* 0x000000160c00720c */ /* 0x080fe40003f26070 */
[----:B------:R-:W-:Y:S02]  /*0650*/  ISETP.GE.U32.AND P2, PT, R13, R22, PT ;  /* 0x000000160d00720c */ /* 0x000fe40003f46070 */
[----:B------:R-:W-:-:S03]  /*0660*/  SEL R23, RZ, 0x2, !P1 ;  /* 0x00000002ff177807 */ /* 0x000fc60004800000 */
[----:B------:R-:W-:-:S05]  /*0670*/  @P0 SEL R23, R24, 0x2, !P2 ;  /* 0x0000000218170807 */ /* 0x000fca0005000000 */
[C---:B------:R-:W-:Y:S02]  /*0680*/  IMAD.SHL.U32 R10, R23.reuse, 0x4, RZ ;  /* 0x00000004170a7824 */ /* 0x040fe400078e00ff */
[----:B------:R-:W-:-:S03]  /*0690*/  VIADD R23, R23, 0x1 ;  /* 0x0000000117177836 */ /* 0x000fc60000000000 */
[C---:B------:R-:W-:Y:S02]  /*06a0*/  ISETP.EQ.AND P1, PT, R10.reuse, 0x4, PT ;  /* 0x000000040a00780c */ /* 0x040fe40003f22270 */
[C---:B------:R-:W-:Y:S02]  /*06b0*/  ISETP.EQ.AND P2, PT, R10.reuse, 0x8, PT ;  /* 0x000000080a00780c */ /* 0x040fe40003f42270 */
[----:B------:R-:W-:Y:S01]  /*06c0*/  ISETP.EQ.AND P0, PT, R10, RZ, PT ;  /* 0x000000ff0a00720c */ /* 0x000fe20003f02270 */
[----:B---3--:R-:W-:-:S08]  /*06d0*/  IMAD.WIDE R10, R19, 0x4, R6 ;  /* 0x00000004130a7825 */ /* 0x008fd000078e0206 */
[----:B------:R-:W-:Y:S02]  /*06e0*/  @P1 IMAD.MOV.U32 R12, RZ, RZ, R13 ;  /* 0x000000ffff0c1224 */ /* 0x000fe400078e000d */
[----:B------:R-:W-:-:S04]  /*06f0*/  @P2 IMAD.MOV.U32 R12, RZ, RZ, R22 ;  /* 0x000000ffff0c2224 */ /* 0x000fc800078e0016 */
[----:B------:R-:W-:-:S05]  /*0700*/  IMAD.IADD R25, R25, 0x1, R12 ;  /* 0x0000000119197824 */ /* 0x000fca00078e020c */
[----:B------:R0:W-:Y:S04]  /*0710*/  STG.E desc[UR8][R8.64+0x4], R25 ;  /* 0x0000041908007986 */ /* 0x0001e8000c101908 */
[----:B------:R0:W-:Y:S02]  /*0720*/  STG.E desc[UR8][R10.64], R23 ;  /* 0x000000170a007986 */ /* 0x0001e4000c101908 */
.L_x_4:
[----:B------:R-:W-:Y:S05]  /*0730*/  BSYNC.RECONVERGENT B0 ;  /* 0x0000000000007941 */ /* 0x000fea0003800200 */
.L_x_3:
[----:B0-----:R-:W-:Y:S01]  /*0740*/  SHF.R.S32.HI R9, RZ, 0x1f, R15 ;  /* 0x0000001fff097819 */ /* 0x001fe2000001140f */
[----:B------:R-:W-:Y:S05]  /*0750*/  WARPSYNC.ALL ;  /* 0x0000000000007948 */ /* 0x000fea0003800000 */
[----:B------:R-:W-:Y:S01]  /*0760*/  BAR.SYNC.DEFER_BLOCKING 0x0 ;  /* 0x0000000000007b1d */ /* 0x000fe20000010000 */
[-C--:B------:R-:W-:Y:S02]  /*0770*/  IADD3 R11, P1, PT, R20, R15.reuse, RZ ;  /* 0x0000000f140b7210 */ /* 0x080fe40007f3e0ff */
[----:B------:R-:W-:Y:S02]  /*0780*/  IADD3 R23, P0, PT, R0, R15, RZ ;  /* 0x0000000f00177210 */ /* 0x000fe40007f1e0ff */
[----:B------:R-:W-:Y:S01]  /*0790*/  LEA.HI.X.SX32 R24, R20, R9, 0x1, P1 ;  /* 0x0000000914187211 */ /* 0x000fe200008f0eff */
[----:B------:R-:W-:Y:S01]  /*07a0*/  BSSY.RECONVERGENT B0, `(.L_x_5) ;  /* 0x0000023000007945 */ /* 0x000fe20003800200 */
[----:B------:R-:W-:-:S02]  /*07b0*/  LEA R10, P1, R11, R14, 0x2 ;  /* 0x0000000e0b0a7211 */ /* 0x000fc400078210ff */
[----:B------:R-:W-:Y:S02]  /*07c0*/  IADD3 R13, P2, PT, R16, R15, RZ ;  /* 0x0000000f100d7210 */ /* 0x000fe40007f5e0ff */
[----:B------:R-:W-:Y:S02]  /*07d0*/  LEA.HI.X R11, R11, R17, R24, 0x2, P1 ;  /* 0x000000110b0b7211 */ /* 0x000fe400008f1418 */
[----:B------:R-:W-:Y:S02]  /*07e0*/  ISETP.GE.AND P1, PT, R15, RZ, PT ;  /* 0x000000ff0f00720c */ /* 0x000fe40003f26270 */
[-C--:B------:R-:W-:Y:S02]  /*07f0*/  LEA.HI.X.SX32 R26, R0, R9.reuse, 0x1, P0 ;  /* 0x00000009001a7211 */ /* 0x080fe400000f0eff */
[----:B------:R-:W-:Y:S02]  /*0800*/  LEA.HI.X.SX32 R22, R16, R9, 0x1, P2 ;  /* 0x0000000910167211 */ /* 0x000fe400010f0eff */
[----:B------:R-:W-:-:S02]  /*0810*/  LEA R8, P0, R23, UR10, 0x2 ;  /* 0x0000000a17087c11 */ /* 0x000fc4000f8010ff */
[----:B------:R-:W-:Y:S02]  /*0820*/  LEA R12, P2, R13, R14, 0x2 ;  /* 0x0000000e0d0c7211 */ /* 0x000fe400078410ff */
[----:B------:R-:W-:Y:S02]  /*0830*/  LEA.HI.X R9, R23, UR11, R26, 0x2, P0 ;  /* 0x0000000b17097c11 */ /* 0x000fe400080f141a */
[----:B------:R-:W-:Y:S02]  /*0840*/  LEA.HI.X R13, R13, R17, R22, 0x2, P2 ;  /* 0x000000110d0d7211 */ /* 0x000fe400010f1416 */
[----:B------:R-:W-:Y:S01]  /*0850*/  ISETP.GE.AND P0, PT, R15, -0x1, PT ;  /* 0xffffffff0f00780c */ /* 0x000fe20003f06270 */
[----:B------:R-:W-:-:S12]  /*0860*/  @!P1 BRA `(.L_x_6) ;  /* 0x0000000000589947 */ /* 0x000fd80003800000 */
[----:B------:R-:W2:Y:S04]  /*0870*/  LDG.E R23, desc[UR8][R12.64] ;  /* 0x000000080c177981 */ /* 0x000ea8000c1e1900 */
[----:B------:R-:W4:Y:S04]  /*0880*/  LDG.E R24, desc[UR8][R12.64+-0x4] ;  /* 0xfffffc080c187981 */ /* 0x000f28000c1e1900 */
[----:B------:R-:W5:Y:S04]  /*0890*/  LDG.E R25, desc[UR8][R10.64+-0x4] ;  /* 0xfffffc080a197981 */ /* 0x000f68000c1e1900 */
[----:B------:R-:W3:Y:S01]  /*08a0*/  LDG.E R22, desc[UR8][R10.64] ;  /* 0x000000080a167981 */ /* 0x000ee2000c1e1900 */
[----:B------:R-:W-:-:S02]  /*08b0*/  IMAD.MOV.U32 R27, RZ, RZ, 0x1 ;  /* 0x00000001ff1b7424 */ /* 0x000fc400078e00ff */
[----:B--2---:R-:W-:-:S05]  /*08c0*/  VIADD R23, R23, 0x2 ;  /* 0x0000000217177836 */ /* 0x004fca0000000000 */
[----:B----4-:R-:W-:Y:S02]  /*08d0*/  ISETP.GE.U32.AND P1, PT, R24, R23, PT ;  /* 0x000000171800720c */ /* 0x010fe40003f26070 */
[----:B-----5:R-:W-:-:S04]  /*08e0*/  IADD3 R26, PT, PT, R25, 0x2, RZ ;  /* 0x00000002191a7810 */ /* 0x020fc80007ffe0ff */
        /* <DEDUP_REMOVED lines=8> */
[----:B------:R-:W-:-:S09]  /*0970*/  ISETP.EQ.AND P1, PT, R27, RZ, PT ;  /* 0x000000ff1b00720c */ /* 0x000fd20003f22270 */
[----:B------:R-:W-:Y:S02]  /*0980*/  @P2 IMAD.MOV.U32 R24, RZ, RZ, R23 ;  /* 0x000000ffff182224 */ /* 0x000fe400078e0017 */
[----:B------:R-:W-:-:S04]  /*0990*/  @P3 IMAD.MOV.U32 R24, RZ, RZ, R26 ;  /* 0x000000ffff183224 */ /* 0x000fc800078e001a */
[----:B---3--:R-:W-:-:S05]  /*09a0*/  IMAD.IADD R23, R22, 0x1, R24 ;  /* 0x0000000116177824 */ /* 0x008fca00078e0218 */
[----:B------:R0:W-:Y:S04]  /*09b0*/  STG.E desc[UR8][R10.64], R23 ;  /* 0x000000170a007986 */ /* 0x0001e8000c101908 */
[----:B------:R0:W-:Y:S02]  /*09c0*/  STG.E desc[UR8][R8.64+0x4], R25 ;  /* 0x0000041908007986 */ /* 0x0001e4000c101908 */
.L_x_6:
[----:B------:R-:W-:Y:S05]  /*09d0*/  BSYNC.RECONVERGENT B0 ;  /* 0x0000000000007941 */ /* 0x000fea0003800200 */
.L_x_5:
[----:B------:R-:W-:Y:S06]  /*09e0*/  BAR.SYNC.DEFER_BLOCKING 0x0 ;  /* 0x0000000000007b1d */ /* 0x000fec0000010000 */
[----:B------:R-:W-:Y:S04]  /*09f0*/  BSSY.RECONVERGENT B0, `(.L_x_7) ;  /* 0x0000018000007945 */ /* 0x000fe80003800200 */
[----:B------:R-:W-:Y:S05]  /*0a00*/  @!P0 BRA `(.L_x_8) ;  /* 0x0000000000588947 */ /* 0x000fea0003800000 */
[----:B0-----:R-:W2:Y:S04]  /*0a10*/  LDG.E R23, desc[UR8][R12.64+0x4] ;  /* 0x000004080c177981 */ /* 0x001ea8000c1e1900 */
        /* <DEDUP_REMOVED lines=10> */
[----:B------:R-:W-:-:S04]  /*0ac0*/  @P0 SEL R25, R27, 0x2, !P2 ;  /* 0x000000021b190807 */ /* 0x000fc80005000000 */
[C---:B------:R-:W-:Y:S01]  /*0ad0*/  SHF.L.U32 R27, R25.reuse, 0x2, RZ ;  /* 0x00000002191b7819 */ /* 0x040fe200000006ff */
        /* <DEDUP_REMOVED lines=9> */
.L_x_8:
[----:B------:R-:W-:Y:S05]  /*0b70*/  BSYNC.RECONVERGENT B0 ;  /* 0x0000000000007941 */ /* 0x000fea0003800200 */
.L_x_7:
[----:B------:R-:W-:Y:S01]  /*0b80*/  BAR.SYNC.DEFER_BLOCKING 0x0 ;  /* 0x0000000000007b1d */ /* 0x000fe20000010000 */
[----:B------:R-:W-:Y:S01]  /*0b90*/  ISETP.GE.AND P1, PT, R15, -0x2, PT ;  /* 0xfffffffe0f00780c */ /* 0x000fe20003f26270 */
[----:B------:R-:W-:-:S04]  /*0ba0*/  VIADD R18, R18, 0x4 ;  /* 0x0000000412127836 */ /* 0x000fc80000000000 */
[----:B------:R-:W-:Y:S01]  /*0bb0*/  BSSY.RECONVERGENT B0, `(.L_x_9) ;  /* 0x0000019000007945 */ /* 0x000fe20003800200 */
[----:B------:R-:W-:-:S07]  /*0bc0*/  ISETP.NE.AND P0, PT, R18, RZ, PT ;  /* 0x000000ff1200720c */ /* 0x000fce0003f05270 */
[----:B------:R-:W-:Y:S06]  /*0bd0*/  @!P1 BRA `(.L_x_10) ;  /* 0x0000000000589947 */ /* 0x000fec0003800000 */
[----:B01----:R-:W2:Y:S04]  /*0be0*/  LDG.E R23, desc[UR8][R12.64+0x8] ;  /* 0x000008080c177981 */ /* 0x003ea8000c1e1900 */
        /* <DEDUP_REMOVED lines=21> */
.L_x_10:
[----:B------:R-:W-:Y:S05]  /*0d40*/  BSYNC.RECONVERGENT B0 ;  /* 0x0000000000007941 */ /* 0x000fea0003800200 */
.L_x_9:
[----:B------:R-:W-:Y:S01]  /*0d50*/  BAR.SYNC.DEFER_BLOCKING 0x0 ;  /* 0x0000000000007b1d */ /* 0x000fe20000010000 */
[----:B------:R-:W-:Y:S02]  /*0d60*/  VIADD R15, R15, 0x4 ;  /* 0x000000040f0f7836 */ /* 0x000fe40000000000 */
[----:B------:R-:W-:Y:S02]  /*0d70*/  VIADD R21, R21, 0x4 ;  /* 0x0000000415157836 */ /* 0x000fe40000000000 */
[----:B------:R-:W-:Y:S01]  /*0d80*/  VIADD R19, R19, 0x4 ;  /* 0x0000000413137836 */ /* 0x000fe20000000000 */
[----:B------:R-:W-:Y:S06]  /*0d90*/  @P0 BRA `(.L_x_11) ;  /* 0xfffffff400f40947 */ /* 0x000fec000383ffff */
[----:B------:R-:W-:Y:S05]  /*0da0*/  EXIT ;  /* 0x000000000000794d */ /* 0x000fea0003800000 */
.L_x_12:
[----:B------:R-:W-:-:S00]  /*0db0*/  BRA `(.L_x_12) ;  /* 0xfffffffc00fc7947 */ /* 0x000fc0000383ffff */
[----:B------:R-:W-:-:S00]  /*0dc0*/  NOP ;  /* 0x0000000000007918 */ /* 0x000fc00000000000 */
        /* <DEDUP_REMOVED lines=11> */
.L_x_13:


//--------------------- .nv.shared.reserved.0     --------------------------
	.section	.nv.shared.reserved.0,"aw",@nobits
	.weak		__nv_reservedSMEM_offset_0_alias
	.size		__nv_reservedSMEM_offset_0_alias, 0, 64
	.other		__nv_reservedSMEM_offset_0_alias,@"STO_CUDA_RESERVED_SHARED STV_DEFAULT"
__nv_reservedSMEM_offset_0_alias:
	.zero		0
	.zero		64


//--------------------- .nv.constant0._Z8matchingPiPjii --------------------------
	.section	.nv.constant0._Z8matchingPiPjii,"a",@progbits
	.sectionflags	@""
	.align	4
.nv.constant0._Z8matchingPiPjii:
	.zero		920


//--------------------- SYMBOLS --------------------------

	.type		.nv.reservedSmem.offset0,@object
	.size		.nv.reservedSmem.offset0,0x4
